	.headerflags	@"EF_CUDA_TEXMODE_UNIFIED EF_CUDA_64BIT_ADDRESS EF_CUDA_ACCELERATORS EF_CUDA_SM90 EF_CUDA_VIRTUAL_SM(EF_CUDA_SM90)"
	.elftype	@"ET_EXEC"


//--------------------- .nv.info                  --------------------------
	.section	.nv.info,"",@"SHT_CUDA_INFO"
	.align	4


	//----- nvinfo : EIATTR_REGCOUNT
	.align		4
        /*0000*/ 	.byte	0x04, 0x2f
        /*0002*/ 	.short	(.L_3 - .L_2)
	.align		4
.L_2:
        /*0004*/ 	.word	index@(triton_poi_fused__native_batch_norm_legit_no_training_leaky_relu_0)
        /*0008*/ 	.word	0x00000016


	//----- nvinfo : EIATTR_MIN_STACK_SIZE
	.align		4
.L_3:
        /*000c*/ 	.byte	0x04, 0x12
        /*000e*/ 	.short	(.L_5 - .L_4)
	.align		4
.L_4:
        /*0010*/ 	.word	index@(triton_poi_fused__native_batch_norm_legit_no_training_leaky_relu_0)
        /*0014*/ 	.word	0x00000000


	//----- nvinfo : EIATTR_FRAME_SIZE
	.align		4
.L_5:
        /*0018*/ 	.byte	0x04, 0x11
        /*001a*/ 	.short	(.L_7 - .L_6)
	.align		4
.L_6:
        /*001c*/ 	.word	index@(triton_poi_fused__native_batch_norm_legit_no_training_leaky_relu_0)
        /*0020*/ 	.word	0x00000000


	//----- nvinfo : EIATTR_MIN_STACK_SIZE
	.align		4
.L_7:
        /*0024*/ 	.byte	0x04, 0x12
        /*0026*/ 	.short	(.L_9 - .L_8)
	.align		4
.L_8:
        /*0028*/ 	.word	index@(triton_poi_fused__native_batch_norm_legit_no_training_leaky_relu_0)
        /*002c*/ 	.word	0x00000000
.L_9:


//--------------------- .nv.info.triton_poi_fused__native_batch_norm_legit_no_training_leaky_relu_0 --------------------------
	.section	.nv.info.triton_poi_fused__native_batch_norm_legit_no_training_leaky_relu_0,"",@"SHT_CUDA_INFO"
	.sectionflags	@""
	.align	4


	//----- nvinfo : EIATTR_CUDA_API_VERSION
	.align		4
        /*0000*/ 	.byte	0x04, 0x37
        /*0002*/ 	.short	(.L_11 - .L_10)
.L_10:
        /*0004*/ 	.word	0x0000007c


	//----- nvinfo : EIATTR_KPARAM_INFO
	.align		4
.L_11:
        /*0008*/ 	.byte	0x04, 0x17
        /*000a*/ 	.short	(.L_13 - .L_12)
.L_12:
        /*000c*/ 	.word	0x00000000
        /*0010*/ 	.short	0x0006
        /*0012*/ 	.short	0x0030
        /*0014*/ 	.byte	0x00, 0xf0, 0x11, 0x00


	//----- nvinfo : EIATTR_KPARAM_INFO
	.align		4
.L_13:
        /*0018*/ 	.byte	0x04, 0x17
        /*001a*/ 	.short	(.L_15 - .L_14)
.L_14:
        /*001c*/ 	.word	0x00000000
        /*0020*/ 	.short	0x0005
        /*0022*/ 	.short	0x0028
        /*0024*/ 	.byte	0x00, 0xf4, 0x21, 0x00


	//----- nvinfo : EIATTR_KPARAM_INFO
	.align		4
.L_15:
        /*0028*/ 	.byte	0x04, 0x17
        /*002a*/ 	.short	(.L_17 - .L_16)
.L_16:
        /*002c*/ 	.word	0x00000000
        /*0030*/ 	.short	0x0004
        /*0032*/ 	.short	0x0020
        /*0034*/ 	.byte	0x00, 0xf4, 0x21, 0x00


	//----- nvinfo : EIATTR_KPARAM_INFO
	.align		4
.L_17:
        /*0038*/ 	.byte	0x04, 0x17
        /*003a*/ 	.short	(.L_19 - .L_18)
.L_18:
        /*003c*/ 	.word	0x00000000
        /*0040*/ 	.short	0x0003
        /*0042*/ 	.short	0x0018
        /*0044*/ 	.byte	0x00, 0xf4, 0x21, 0x00


	//----- nvinfo : EIATTR_KPARAM_INFO
	.align		4
.L_19:
        /*0048*/ 	.byte	0x04, 0x17
        /*004a*/ 	.short	(.L_21 - .L_20)
.L_20:
        /*004c*/ 	.word	0x00000000
        /*0050*/ 	.short	0x0002
        /*0052*/ 	.short	0x0010
        /*0054*/ 	.byte	0x00, 0xf4, 0x21, 0x00


	//----- nvinfo : EIATTR_KPARAM_INFO
	.align		4
.L_21:
        /*0058*/ 	.byte	0x04, 0x17
        /*005a*/ 	.short	(.L_23 - .L_22)
.L_22:
        /*005c*/ 	.word	0x00000000
        /*0060*/ 	.short	0x0001
        /*0062*/ 	.short	0x0008
        /*0064*/ 	.byte	0x00, 0xf4, 0x21, 0x00


	//----- nvinfo : EIATTR_KPARAM_INFO
	.align		4
.L_23:
        /*0068*/ 	.byte	0x04, 0x17
        /*006a*/ 	.short	(.L_25 - .L_24)
.L_24:
        /*006c*/ 	.word	0x00000000
        /*0070*/ 	.short	0x0000
        /*0072*/ 	.short	0x0000
        /*0074*/ 	.byte	0x00, 0xf4, 0x21, 0x00


	//----- nvinfo : EIATTR_SPARSE_MMA_MASK
	.align		4
.L_25:
        /*0078*/ 	.byte	0x03, 0x50
        /*007a*/ 	.short	0x0000


	//----- nvinfo : EIATTR_MAXREG_COUNT
	.align		4
        /*007c*/ 	.byte	0x03, 0x1b
        /*007e*/ 	.short	0x00ff


	//----- nvinfo : EIATTR_EXIT_INSTR_OFFSETS
	.align		4
        /*0080*/ 	.byte	0x04, 0x1c
        /*0082*/ 	.short	(.L_27 - .L_26)


	//   ....[0]....
.L_26:
        /*0084*/ 	.word	0x00000480


	//   ....[1]....
        /*0088*/ 	.word	0x000004a0


	//----- nvinfo : EIATTR_REQNTID
	.align		4
.L_27:
        /*008c*/ 	.byte	0x04, 0x10
        /*008e*/ 	.short	(.L_29 - .L_28)
.L_28:
        /*0090*/ 	.word	0x00000080
        /*0094*/ 	.word	0x00000001
        /*0098*/ 	.word	0x00000001


	//----- nvinfo : EIATTR_CBANK_PARAM_SIZE
	.align		4
.L_29:
        /*009c*/ 	.byte	0x03, 0x19
        /*009e*/ 	.short	0x0034


	//----- nvinfo : EIATTR_PARAM_CBANK
	.align		4
        /*00a0*/ 	.byte	0x04, 0x0a
        /*00a2*/ 	.short	(.L_31 - .L_30)
	.align		4
.L_30:
        /*00a4*/ 	.word	index@(.nv.constant0.triton_poi_fused__native_batch_norm_legit_no_training_leaky_relu_0)
        /*00a8*/ 	.short	0x0210
        /*00aa*/ 	.short	0x0034


	//----- nvinfo : EIATTR_SW_WAR
	.align		4
.L_31:
        /*00ac*/ 	.byte	0x04, 0x36
        /*00ae*/ 	.short	(.L_33 - .L_32)
.L_32:
        /*00b0*/ 	.word	0x00000008
.L_33:


//--------------------- .nv.callgraph             --------------------------
	.section	.nv.callgraph,"",@"SHT_CUDA_CALLGRAPH"
	.align	4
	.sectionentsize	8
	.align		4
        /*0000*/ 	.word	0x00000000
	.align		4
        /*0004*/ 	.word	0xffffffff
	.align		4
        /*0008*/ 	.word	0x00000000
	.align		4
        /*000c*/ 	.word	0xfffffffe
	.align		4
        /*0010*/ 	.word	0x00000000
	.align		4
        /*0014*/ 	.word	0xfffffffd
	.align		4
        /*0018*/ 	.word	0x00000000
	.align		4
        /*001c*/ 	.word	0xfffffffc


//--------------------- .nv.constant4             --------------------------
	.section	.nv.constant4,"a",@progbits
	.align	8
	.align		8
.nv.constant4:
        /*0000*/ 	.dword	_$_str
	.align		8
        /*0008*/ 	.dword	_$_str_$_2


//--------------------- .text.triton_poi_fused__native_batch_norm_legit_no_training_leaky_relu_0 --------------------------
	.section	.text.triton_poi_fused__native_batch_norm_legit_no_training_leaky_relu_0,"ax",@progbits
	.align	128
        .global         triton_poi_fused__native_batch_norm_legit_no_training_leaky_relu_0
        .type           triton_poi_fused__native_batch_norm_legit_no_training_leaky_relu_0,@function
        .size           triton_poi_fused__native_batch_norm_legit_no_training_leaky_relu_0,(.L_x_1 - triton_poi_fused__native_batch_norm_legit_no_training_leaky_relu_0)
        .other          triton_poi_fused__native_batch_norm_legit_no_training_leaky_relu_0,@"STO_CUDA_ENTRY STV_DEFAULT"
triton_poi_fused__native_batch_norm_legit_no_training_leaky_relu_0:
.text.triton_poi_fused__native_batch_norm_legit_no_training_leaky_relu_0:
[----:B------:R-:W0:Y:S01]  /*0000*/  LDC R1, c[0x0][0x28] ;  /* 0x00000a00ff017b82 */ /* 0x000e220000000800 */
[----:B------:R-:W1:Y:S07]  /*0010*/  S2R R0, SR_TID.X ;  /* 0x0000000000007919 */ /* 0x000e6e0000002100 */
[----:B------:R-:W2:Y:S01]  /*0020*/  LDC.64 R8, c[0x0][0x228] ;  /* 0x00008a00ff087b82 */ /* 0x000ea20000000a00 */
[----:B------:R-:W-:Y:S01]  /*0030*/  ULDC.64 UR4, c[0x0][0x208] ;  /* 0x0000820000047ab9 */ /* 0x000fe20000000a00 */
[----:B------:R-:W3:Y:S06]  /*0040*/  S2R R5, SR_CTAID.X ;  /* 0x0000000000057919 */ /* 0x000eec0000002500 */
[----:B------:R-:W4:Y:S08]  /*0050*/  LDC.64 R12, c[0x0][0x218] ;  /* 0x00008600ff0c7b82 */ /* 0x000f300000000a00 */
[----:B------:R-:W5:Y:S08]  /*0060*/  LDC.64 R14, c[0x0][0x220] ;  /* 0x00008800ff0e7b82 */ /* 0x000f700000000a00 */
[----:B------:R-:W4:Y:S01]  /*0070*/  LDC.64 R16, c[0x0][0x230] ;  /* 0x00008c00ff107b82 */ /* 0x000f220000000a00 */
[----:B-1----:R-:W-:-:S07]  /*0080*/  SHF.L.U32 R0, R0, 0x1, RZ ;  /* 0x0000000100007819 */ /* 0x002fce00000006ff */
[----:B------:R-:W1:Y:S01]  /*0090*/  LDC.64 R18, c[0x0][0x238] ;  /* 0x00008e00ff127b82 */ /* 0x000e620000000a00 */
[----:B---3--:R-:W-:Y:S02]  /*00a0*/  SHF.R.S32.HI R3, RZ, 0x17, R5 ;  /* 0x00000017ff037819 */ /* 0x008fe40000011405 */
[----:B------:R-:W-:Y:S02]  /*00b0*/  LOP3.LUT R0, R0, 0xfe, RZ, 0xc0, !PT ;  /* 0x000000fe00007812 */ /* 0x000fe400078ec0ff */
[----:B------:R-:W-:Y:S02]  /*00c0*/  SGXT R3, R3, 0x1 ;  /* 0x000000010303781a */ /* 0x000fe40000000200 */
[----:B------:R-:W-:Y:S02]  /*00d0*/  LEA R0, R5, R0, 0x8 ;  /* 0x0000000005007211 */ /* 0x000fe400078e40ff */
[----:B------:R-:W-:Y:S02]  /*00e0*/  CS2R R4, SRZ ;  /* 0x0000000000047805 */ /* 0x000fe4000001ff00 */
[----:B------:R-:W-:-:S02]  /*00f0*/  LEA.HI R3, R3, R0, RZ, 0x4 ;  /* 0x0000000003037211 */ /* 0x000fc400078f20ff */
[----:B------:R-:W-:Y:S02]  /*0100*/  ISETP.GE.AND P0, PT, R0, 0x100, PT ;  /* 0x000001000000780c */ /* 0x000fe40003f06270 */
[----:B------:R-:W-:-:S04]  /*0110*/  SHF.R.S32.HI R3, RZ, 0x4, R3 ;  /* 0x00000004ff037819 */ /* 0x000fc80000011403 */
[----:B------:R-:W-:-:S04]  /*0120*/  LEA.HI R2, R3, R3, RZ, 0x2 ;  /* 0x0000000303027211 */ /* 0x000fc800078f10ff */
[----:B------:R-:W-:-:S04]  /*0130*/  LOP3.LUT R2, R2, 0xfffffffc, RZ, 0xc0, !PT ;  /* 0xfffffffc02027812 */ /* 0x000fc800078ec0ff */
[----:B------:R-:W-:-:S05]  /*0140*/  IADD3 R11, R3, -R2, RZ ;  /* 0x80000002030b7210 */ /* 0x000fca0007ffe0ff */
[----:B--2---:R-:W-:-:S05]  /*0150*/  IMAD.WIDE R8, R11, 0x4, R8 ;  /* 0x000000040b087825 */ /* 0x004fca00078e0208 */
[----:B------:R-:W2:Y:S04]  /*0160*/  @!P0 LDG.E.EL R4, desc[UR4][R8.64] ;  /* 0x0000000408048981 */ /* 0x000ea8000c2e1900 */
[----:B------:R3:W2:Y:S01]  /*0170*/  @!P0 LDG.E.EL R5, desc[UR4][R8.64] ;  /* 0x0000000408058981 */ /* 0x0006a2000c2e1900 */
[----:B------:R-:W-:Y:S02]  /*0180*/  CS2R R6, SRZ ;  /* 0x0000000000067805 */ /* 0x000fe4000001ff00 */
[----:B------:R-:W-:Y:S01]  /*0190*/  CS2R R2, SRZ ;  /* 0x0000000000027805 */ /* 0x000fe2000001ff00 */
[----:B----4-:R-:W-:-:S04]  /*01a0*/  IMAD.WIDE R12, R0, 0x4, R12 ;  /* 0x00000004000c7825 */ /* 0x010fc800078e020c */
[C---:B-----5:R-:W-:Y:S01]  /*01b0*/  IMAD.WIDE R14, R11.reuse, 0x4, R14 ;  /* 0x000000040b0e7825 */ /* 0x060fe200078e020e */
[----:B------:R-:W4:Y:S01]  /*01c0*/  @!P0 LDG.E.64 R2, desc[UR4][R12.64] ;  /* 0x000000040c028981 */ /* 0x000f22000c1e1b00 */
[----:B---3--:R-:W-:Y:S02]  /*01d0*/  CS2R R8, SRZ ;  /* 0x0000000000087805 */ /* 0x008fe4000001ff00 */
[C---:B0-----:R-:W-:Y:S01]  /*01e0*/  IMAD.WIDE R16, R11.reuse, 0x4, R16 ;  /* 0x000000040b107825 */ /* 0x041fe200078e0210 */
[----:B------:R-:W4:Y:S03]  /*01f0*/  @!P0 LDG.E.EL R7, desc[UR4][R14.64] ;  /* 0x000000040e078981 */ /* 0x000f26000c2e1900 */
[----:B-1----:R-:W-:Y:S01]  /*0200*/  IMAD.WIDE R18, R11, 0x4, R18 ;  /* 0x000000040b127825 */ /* 0x002fe200078e0212 */
[----:B------:R0:W3:Y:S01]  /*0210*/  @!P0 LDG.E.EL R6, desc[UR4][R14.64] ;  /* 0x000000040e068981 */ /* 0x0000e2000c2e1900 */
[----:B------:R-:W-:-:S03]  /*0220*/  CS2R R10, SRZ ;  /* 0x00000000000a7805 */ /* 0x000fc6000001ff00 */
[----:B------:R-:W5:Y:S04]  /*0230*/  @!P0 LDG.E.EL R9, desc[UR4][R18.64] ;  /* 0x0000000412098981 */ /* 0x000f68000c2e1900 */
[----:B------:R-:W5:Y:S04]  /*0240*/  @!P0 LDG.E.EL R10, desc[UR4][R16.64] ;  /* 0x00000004100a8981 */ /* 0x000f68000c2e1900 */
[----:B------:R-:W3:Y:S04]  /*0250*/  @!P0 LDG.E.EL R11, desc[UR4][R16.64] ;  /* 0x00000004100b8981 */ /* 0x000ee8000c2e1900 */
[----:B------:R-:W3:Y:S01]  /*0260*/  @!P0 LDG.E.EL R8, desc[UR4][R18.64] ;  /* 0x0000000412088981 */ /* 0x000ee2000c2e1900 */
[----:B0-----:R-:W-:Y:S01]  /*0270*/  HFMA2.MMA R14, -RZ, RZ, 1.625, 0 ;  /* 0x3e800000ff0e7435 */ /* 0x001fe200000001ff */
[----:B--2---:R-:W-:Y:S01]  /*0280*/  FADD R4, R4, 9.9999997473787516356e-06 ;  /* 0x3727c5ac04047421 */ /* 0x004fe20000000000 */
[----:B------:R-:W-:-:S03]  /*0290*/  FADD R5, R5, 9.9999997473787516356e-06 ;  /* 0x3727c5ac05057421 */ /* 0x000fc60000000000 */
[----:B------:R-:W0:Y:S08]  /*02a0*/  MUFU.SQRT R12, R4 ;  /* 0x00000004000c7308 */ /* 0x000e300000002000 */
[----:B------:R-:W1:Y:S01]  /*02b0*/  MUFU.SQRT R13, R5 ;  /* 0x00000005000d7308 */ /* 0x000e620000002000 */
[C---:B0-----:R-:W-:Y:S02]  /*02c0*/  FSETP.GT.AND P1, PT, R12.reuse, 8.50705917302346158658e+37, PT ;  /* 0x7e8000000c00780b */ /* 0x041fe40003f24000 */
[----:B------:R-:W-:-:S02]  /*02d0*/  FSETP.GEU.AND P3, PT, R12, 1.175494350822287508e-38, PT ;  /* 0x008000000c00780b */ /* 0x000fc40003f6e000 */
[C---:B-1----:R-:W-:Y:S02]  /*02e0*/  FSETP.GT.AND P2, PT, R13.reuse, 8.50705917302346158658e+37, PT ;  /* 0x7e8000000d00780b */ /* 0x042fe40003f44000 */
[----:B------:R-:W-:-:S07]  /*02f0*/  FSETP.GEU.AND P4, PT, R13, 1.175494350822287508e-38, PT ;  /* 0x008000000d00780b */ /* 0x000fce0003f8e000 */
[----:B------:R-:W-:-:S04]  /*0300*/  @P1 FMUL R12, R12, 0.25 ;  /* 0x3e8000000c0c1820 */ /* 0x000fc80000400000 */
[----:B------:R-:W-:Y:S01]  /*0310*/  @!P3 FMUL R12, R12, 16777216 ;  /* 0x4b8000000c0cb820 */ /* 0x000fe20000400000 */
[----:B------:R-:W-:-:S04]  /*0320*/  @P2 FMUL R13, R13, 0.25 ;  /* 0x3e8000000d0d2820 */ /* 0x000fc80000400000 */
[----:B------:R-:W-:Y:S01]  /*0330*/  @!P4 FMUL R13, R13, 16777216 ;  /* 0x4b8000000d0dc820 */ /* 0x000fe20000400000 */
[----:B------:R-:W0:Y:S01]  /*0340*/  MUFU.RCP R12, R12 ;  /* 0x0000000c000c7308 */ /* 0x000e220000001000 */
[----:B------:R-:W-:-:S07]  /*0350*/  FSEL R5, R14, 1, P1 ;  /* 0x3f8000000e057808 */ /* 0x000fce0000800000 */
[----:B------:R-:W1:Y:S01]  /*0360*/  MUFU.RCP R13, R13 ;  /* 0x0000000d000d7308 */ /* 0x000e620000001000 */
[----:B------:R-:W-:Y:S01]  /*0370*/  FSEL R14, R14, 1, P2 ;  /* 0x3f8000000e0e7808 */ /* 0x000fe20001000000 */
[----:B------:R-:W-:-:S04]  /*0380*/  @!P3 FMUL R5, R5, 16777216 ;  /* 0x4b8000000505b820 */ /* 0x000fc80000400000 */
[----:B------:R-:W-:Y:S01]  /*0390*/  @!P4 FMUL R14, R14, 16777216 ;  /* 0x4b8000000e0ec820 */ /* 0x000fe20000400000 */
[----:B0-----:R-:W-:Y:S01]  /*03a0*/  FMUL R4, R12, R5 ;  /* 0x000000050c047220 */ /* 0x001fe20000400000 */
[----:B----4-:R-:W-:Y:S01]  /*03b0*/  FADD R7, -R7, R2 ;  /* 0x0000000207077221 */ /* 0x010fe20000000100 */
[----:B---3--:R-:W-:Y:S02]  /*03c0*/  FADD R6, -R6, R3 ;  /* 0x0000000306067221 */ /* 0x008fe40000000100 */
[----:B------:R-:W0:Y:S01]  /*03d0*/  LDC.64 R2, c[0x0][0x210] ;  /* 0x00008400ff027b82 */ /* 0x000e220000000a00 */
[----:B-1----:R-:W-:Y:S01]  /*03e0*/  FMUL R5, R13, R14 ;  /* 0x0000000e0d057220 */ /* 0x002fe20000400000 */
[----:B------:R-:W-:-:S03]  /*03f0*/  FMUL R4, R7, R4 ;  /* 0x0000000407047220 */ /* 0x000fc60000400000 */
[----:B------:R-:W-:Y:S01]  /*0400*/  FMUL R5, R6, R5 ;  /* 0x0000000506057220 */ /* 0x000fe20000400000 */
[----:B-----5:R-:W-:-:S03]  /*0410*/  FFMA R4, R4, R10, R9 ;  /* 0x0000000a04047223 */ /* 0x020fc60000000009 */
[----:B------:R-:W-:Y:S02]  /*0420*/  FFMA R5, R5, R11, R8 ;  /* 0x0000000b05057223 */ /* 0x000fe40000000008 */
[----:B------:R-:W-:-:S03]  /*0430*/  FSETP.GT.AND P1, PT, R4, RZ, PT ;  /* 0x000000ff0400720b */ /* 0x000fc60003f24000 */
[----:B------:R-:W-:Y:S01]  /*0440*/  FSETP.GT.AND P2, PT, R5, RZ, PT ;  /* 0x000000ff0500720b */ /* 0x000fe20003f44000 */
[----:B0-----:R-:W-:-:S09]  /*0450*/  IMAD.WIDE R2, R0, 0x4, R2 ;  /* 0x0000000400027825 */ /* 0x001fd200078e0202 */
[----:B------:R-:W-:-:S03]  /*0460*/  @!P1 FMUL R4, R4, 0.20000000298023223877 ;  /* 0x3e4ccccd04049820 */ /* 0x000fc60000400000 */
[----:B------:R-:W-:Y:S01]  /*0470*/  @!P2 FMUL R5, R5, 0.20000000298023223877 ;  /* 0x3e4ccccd0505a820 */ /* 0x000fe20000400000 */
[----:B------:R-:W-:Y:S06]  /*0480*/  @P0 EXIT ;  /* 0x000000000000094d */ /* 0x000fec0003800000 */
[----:B------:R-:W-:Y:S01]  /*0490*/  STG.E.64 desc[UR4][R2.64], R4 ;  /* 0x0000000402007986 */ /* 0x000fe2000c101b04 */
[----:B------:R-:W-:Y:S05]  /*04a0*/  EXIT ;  /* 0x000000000000794d */ /* 0x000fea0003800000 */
.L_x_0:
[----:B------:R-:W-:-:S00]  /*04b0*/  BRA `(.L_x_0) ;  /* 0xfffffffc00fc7947 */ /* 0x000fc0000383ffff */
[----:B------:R-:W-:-:S00]  /*04c0*/  NOP ;  /* 0x0000000000007918 */ /* 0x000fc00000000000 */
        /* <DEDUP_REMOVED lines=11> */
.L_x_1:


//--------------------- .nv.global.init           --------------------------
	.section	.nv.global.init,"aw",@progbits
.nv.global.init:
	.type		_$_str,@object
	.size		_$_str,(_$_str_$_2 - _$_str)
_$_str:
        /*0000*/ 	.byte	0x5f, 0x5f, 0x43, 0x55, 0x44, 0x41, 0x5f, 0x46, 0x54, 0x5a, 0x00
	.type		_$_str_$_2,@object
	.size		_$_str_$_2,(.L_1 - _$_str_$_2)
_$_str_$_2:
        /*000b*/ 	.byte	0x5f, 0x5f, 0x43, 0x55, 0x44, 0x41, 0x5f, 0x50, 0x52, 0x45, 0x43, 0x5f, 0x53, 0x51, 0x52, 0x54
        /*001b*/ 	.byte	0x00
.L_1:


//--------------------- .nv.constant0.triton_poi_fused__native_batch_norm_legit_no_training_leaky_relu_0 --------------------------
	.section	.nv.constant0.triton_poi_fused__native_batch_norm_legit_no_training_leaky_relu_0,"a",@progbits
	.sectionflags	@""
	.align	4
.nv.constant0.triton_poi_fused__native_batch_norm_legit_no_training_leaky_relu_0:
	.zero		580
